//
// Generated by NVIDIA NVVM Compiler
//
// Compiler Build ID: CL-36424714
// Cuda compilation tools, release 13.0, V13.0.88
// Based on NVVM 20.0.0
//

.version 9.0
.target sm_100
.address_size 64

	// .globl	_Z22inicializar_histogramaPjm

.visible .entry _Z22inicializar_histogramaPjm(
	.param .u64 .ptr .align 1 _Z22inicializar_histogramaPjm_param_0,
	.param .u64 _Z22inicializar_histogramaPjm_param_1
)
{
	.reg .pred 	%p<2>;
	.reg .b32 	%r<6>;
	.reg .b64 	%rd<7>;

	ld.param.u64 	%rd2, [_Z22inicializar_histogramaPjm_param_0];
	ld.param.u64 	%rd3, [_Z22inicializar_histogramaPjm_param_1];
	mov.u32 	%r1, %tid.x;
	mov.u32 	%r2, %ntid.x;
	mov.u32 	%r3, %ctaid.x;
	mad.lo.s32 	%r4, %r2, %r3, %r1;
	cvt.u64.u32 	%rd1, %r4;
	setp.le.u64 	%p1, %rd3, %rd1;
	@%p1 bra 	$L__BB0_2;
	cvta.to.global.u64 	%rd4, %rd2;
	shl.b64 	%rd5, %rd1, 2;
	add.s64 	%rd6, %rd4, %rd5;
	mov.b32 	%r5, 0;
	st.global.u32 	[%rd6], %r5;
$L__BB0_2:
	ret;

}
	// .globl	_Z19calcular_histogramaPjS_mm
.visible .entry _Z19calcular_histogramaPjS_mm(
	.param .u64 .ptr .align 1 _Z19calcular_histogramaPjS_mm_param_0,
	.param .u64 .ptr .align 1 _Z19calcular_histogramaPjS_mm_param_1,
	.param .u64 _Z19calcular_histogramaPjS_mm_param_2,
	.param .u64 _Z19calcular_histogramaPjS_mm_param_3
)
{
	.reg .pred 	%p<3>;
	.reg .b32 	%r<9>;
	.reg .b64 	%rd<18>;

	ld.param.u64 	%rd6, [_Z19calcular_histogramaPjS_mm_param_0];
	ld.param.u64 	%rd7, [_Z19calcular_histogramaPjS_mm_param_1];
	ld.param.u64 	%rd9, [_Z19calcular_histogramaPjS_mm_param_2];
	ld.param.u64 	%rd8, [_Z19calcular_histogramaPjS_mm_param_3];
	mov.u32 	%r1, %tid.x;
	mov.u32 	%r2, %ntid.x;
	mov.u32 	%r3, %ctaid.x;
	mad.lo.s32 	%r4, %r2, %r3, %r1;
	cvt.u64.u32 	%rd1, %r4;
	setp.le.u64 	%p1, %rd9, %rd1;
	@%p1 bra 	$L__BB1_5;
	cvta.to.global.u64 	%rd10, %rd6;
	shl.b64 	%rd11, %rd1, 2;
	add.s64 	%rd12, %rd10, %rd11;
	ld.global.u32 	%rd2, [%rd12];
	and.b64  	%rd13, %rd8, -4294967296;
	setp.ne.s64 	%p2, %rd13, 0;
	@%p2 bra 	$L__BB1_3;
	cvt.u32.u64 	%r5, %rd8;
	cvt.u32.u64 	%r6, %rd2;
	rem.u32 	%r7, %r6, %r5;
	cvt.u64.u32 	%rd17, %r7;
	bra.uni 	$L__BB1_4;
$L__BB1_3:
	rem.u64 	%rd17, %rd2, %rd8;
$L__BB1_4:
	cvta.to.global.u64 	%rd14, %rd7;
	shl.b64 	%rd15, %rd17, 2;
	add.s64 	%rd16, %rd14, %rd15;
	atom.global.add.u32 	%r8, [%rd16], 1;
$L__BB1_5:
	ret;

}


// ===== COMPILED SASS (sm_100) =====

	.target	sm_100

	.elftype	@"ET_EXEC"


//--------------------- .note.nv.tkinfo           --------------------------
	.section	.note.nv.tkinfo,"",@"SHT_NOTE"
	.sectionflags	@"SHF_NOTE_NV_TKINFO"
	.tkinfo
        /*0018*/ 	.word	0x00000002
        /*0030*/ 	.string	""
        /*0030*/ 	.string	"ptxas"
        /*0030*/ 	.string	"Cuda compilation tools, release 13.0, V13.0.88"
        /*0030*/ 	.string	"Build cuda_13.0.r13.0/compiler.36424714_0"
        /*0030*/ 	.string	"-arch sm_100 -m 64 "



//--------------------- .note.nv.cuinfo           --------------------------
	.section	.note.nv.cuinfo,"",@"SHT_NOTE"
	.sectionflags	@"SHF_NOTE_NV_CUINFO"
        /*0018*/ 	.short	0x0002
        /*001a*/ 	.short	0x0064
        /*001c*/ 	.short	0x0082
	.zero		2


//--------------------- .nv.info                  --------------------------
	.section	.nv.info,"",@"SHT_CUDA_INFO"
	.align	4


	//----- nvinfo : EIATTR_REGCOUNT
	.align		4
        /*0000*/ 	.byte	0x04, 0x2f
        /*0002*/ 	.short	(.L_1 - .L_0)
	.align		4
.L_0:
        /*0004*/ 	.word	index@(_Z22inicializar_histogramaPjm)
        /*0008*/ 	.word	0x00000006


	//----- nvinfo : EIATTR_FRAME_SIZE
	.align		4
.L_1:
        /*000c*/ 	.byte	0x04, 0x11
        /*000e*/ 	.short	(.L_3 - .L_2)
	.align		4
.L_2:
        /*0010*/ 	.word	index@(_Z22inicializar_histogramaPjm)
        /*0014*/ 	.word	0x00000000


	//----- nvinfo : EIATTR_REGCOUNT
	.align		4
.L_3:
        /*0018*/ 	.byte	0x04, 0x2f
        /*001a*/ 	.short	(.L_5 - .L_4)
	.align		4
.L_4:
        /*001c*/ 	.word	index@(_Z19calcular_histogramaPjS_mm)
        /*0020*/ 	.word	0x00000012


	//----- nvinfo : EIATTR_FRAME_SIZE
	.align		4
.L_5:
        /*0024*/ 	.byte	0x04, 0x11
        /*0026*/ 	.short	(.L_7 - .L_6)
	.align		4
.L_6:
        /*0028*/ 	.word	index@($__internal_0_$__cuda_sm20_rem_u64)
        /*002c*/ 	.word	0x00000000


	//----- nvinfo : EIATTR_FRAME_SIZE
	.align		4
.L_7:
        /*0030*/ 	.byte	0x04, 0x11
        /*0032*/ 	.short	(.L_9 - .L_8)
	.align		4
.L_8:
        /*0034*/ 	.word	index@(_Z19calcular_histogramaPjS_mm)
        /*0038*/ 	.word	0x00000000


	//----- nvinfo : EIATTR_MIN_STACK_SIZE
	.align		4
.L_9:
        /*003c*/ 	.byte	0x04, 0x12
        /*003e*/ 	.short	(.L_11 - .L_10)
	.align		4
.L_10:
        /*0040*/ 	.word	index@(_Z19calcular_histogramaPjS_mm)
        /*0044*/ 	.word	0x00000000


	//----- nvinfo : EIATTR_MIN_STACK_SIZE
	.align		4
.L_11:
        /*0048*/ 	.byte	0x04, 0x12
        /*004a*/ 	.short	(.L_13 - .L_12)
	.align		4
.L_12:
        /*004c*/ 	.word	index@(_Z22inicializar_histogramaPjm)
        /*0050*/ 	.word	0x00000000
.L_13:


//--------------------- .nv.compat                --------------------------
	.section	.nv.compat,"",@"SHT_CUDA_COMPAT_INFO"
	.align	4
        /*0000*/ 	.byte	0x02, 0x09, 0x00, 0x00, 0x02, 0x02, 0x01, 0x00, 0x02, 0x05, 0x05, 0x00, 0x03, 0x07, 0x01, 0x01
        /*0010*/ 	.byte	0x02, 0x03, 0x00, 0x00, 0x02, 0x06, 0x01, 0x00, 0x04, 0x0b, 0x08, 0x00, 0x09, 0x00, 0x00, 0x00
        /*0020*/ 	.byte	0x00, 0x00, 0x00, 0x00


//--------------------- .nv.info._Z19calcular_histogramaPjS_mm --------------------------
	.section	.nv.info._Z19calcular_histogramaPjS_mm,"",@"SHT_CUDA_INFO"
	.sectionflags	@""
	.align	4


	//----- nvinfo : EIATTR_CUDA_API_VERSION
	.align		4
        /*0000*/ 	.byte	0x04, 0x37
        /*0002*/ 	.short	(.L_15 - .L_14)
.L_14:
        /*0004*/ 	.word	0x00000082


	//----- nvinfo : EIATTR_KPARAM_INFO
	.align		4
.L_15:
        /*0008*/ 	.byte	0x04, 0x17
        /*000a*/ 	.short	(.L_17 - .L_16)
.L_16:
        /*000c*/ 	.word	0x00000000
        /*0010*/ 	.short	0x0003
        /*0012*/ 	.short	0x0018
        /*0014*/ 	.byte	0x00, 0xf0, 0x21, 0x00


	//----- nvinfo : EIATTR_KPARAM_INFO
	.align		4
.L_17:
        /*0018*/ 	.byte	0x04, 0x17
        /*001a*/ 	.short	(.L_19 - .L_18)
.L_18:
        /*001c*/ 	.word	0x00000000
        /*0020*/ 	.short	0x0002
        /*0022*/ 	.short	0x0010
        /*0024*/ 	.byte	0x00, 0xf0, 0x21, 0x00


	//----- nvinfo : EIATTR_KPARAM_INFO
	.align		4
.L_19:
        /*0028*/ 	.byte	0x04, 0x17
        /*002a*/ 	.short	(.L_21 - .L_20)
.L_20:
        /*002c*/ 	.word	0x00000000
        /*0030*/ 	.short	0x0001
        /*0032*/ 	.short	0x0008
        /*0034*/ 	.byte	0x00, 0xf5, 0x21, 0x00


	//----- nvinfo : EIATTR_KPARAM_INFO
	.align		4
.L_21:
        /*0038*/ 	.byte	0x04, 0x17
        /*003a*/ 	.short	(.L_23 - .L_22)
.L_22:
        /*003c*/ 	.word	0x00000000
        /*0040*/ 	.short	0x0000
        /*0042*/ 	.short	0x0000
        /*0044*/ 	.byte	0x00, 0xf5, 0x21, 0x00


	//----- nvinfo : EIATTR_SPARSE_MMA_MASK
	.align		4
.L_23:
        /*0048*/ 	.byte	0x03, 0x50
        /*004a*/ 	.short	0x0000


	//----- nvinfo : EIATTR_MAXREG_COUNT
	.align		4
        /*004c*/ 	.byte	0x03, 0x1b
        /*004e*/ 	.short	0x00ff


	//----- nvinfo : EIATTR_MERCURY_ISA_VERSION
	.align		4
        /*0050*/ 	.byte	0x03, 0x5f
        /*0052*/ 	.short	0x0101


	//----- nvinfo : EIATTR_VRC_CTA_INIT_COUNT
	.align		4
        /*0054*/ 	.byte	0x02, 0x4a
	.zero		1
	.zero		1


	//----- nvinfo : EIATTR_EXIT_INSTR_OFFSETS
	.align		4
        /*0058*/ 	.byte	0x04, 0x1c
        /*005a*/ 	.short	(.L_25 - .L_24)


	//   ....[0]....
.L_24:
        /*005c*/ 	.word	0x00000080


	//   ....[1]....
        /*0060*/ 	.word	0x000002d0


	//----- nvinfo : EIATTR_CRS_STACK_SIZE
	.align		4
.L_25:
        /*0064*/ 	.byte	0x04, 0x1e
        /*0066*/ 	.short	(.L_27 - .L_26)
.L_26:
        /*0068*/ 	.word	0x00000000


	//----- nvinfo : EIATTR_CBANK_PARAM_SIZE
	.align		4
.L_27:
        /*006c*/ 	.byte	0x03, 0x19
        /*006e*/ 	.short	0x0020


	//----- nvinfo : EIATTR_PARAM_CBANK
	.align		4
        /*0070*/ 	.byte	0x04, 0x0a
        /*0072*/ 	.short	(.L_29 - .L_28)
	.align		4
.L_28:
        /*0074*/ 	.word	index@(.nv.constant0._Z19calcular_histogramaPjS_mm)
        /*0078*/ 	.short	0x0380
        /*007a*/ 	.short	0x0020


	//----- nvinfo : EIATTR_SW_WAR
	.align		4
.L_29:
        /*007c*/ 	.byte	0x04, 0x36
        /*007e*/ 	.short	(.L_31 - .L_30)
.L_30:
        /*0080*/ 	.word	0x00000008
.L_31:


//--------------------- .nv.info._Z22inicializar_histogramaPjm --------------------------
	.section	.nv.info._Z22inicializar_histogramaPjm,"",@"SHT_CUDA_INFO"
	.sectionflags	@""
	.align	4


	//----- nvinfo : EIATTR_CUDA_API_VERSION
	.align		4
        /*0000*/ 	.byte	0x04, 0x37
        /*0002*/ 	.short	(.L_33 - .L_32)
.L_32:
        /*0004*/ 	.word	0x00000082


	//----- nvinfo : EIATTR_KPARAM_INFO
	.align		4
.L_33:
        /*0008*/ 	.byte	0x04, 0x17
        /*000a*/ 	.short	(.L_35 - .L_34)
.L_34:
        /*000c*/ 	.word	0x00000000
        /*0010*/ 	.short	0x0001
        /*0012*/ 	.short	0x0008
        /*0014*/ 	.byte	0x00, 0xf0, 0x21, 0x00


	//----- nvinfo : EIATTR_KPARAM_INFO
	.align		4
.L_35:
        /*0018*/ 	.byte	0x04, 0x17
        /*001a*/ 	.short	(.L_37 - .L_36)
.L_36:
        /*001c*/ 	.word	0x00000000
        /*0020*/ 	.short	0x0000
        /*0022*/ 	.short	0x0000
        /*0024*/ 	.byte	0x00, 0xf5, 0x21, 0x00


	//----- nvinfo : EIATTR_SPARSE_MMA_MASK
	.align		4
.L_37:
        /*0028*/ 	.byte	0x03, 0x50
        /*002a*/ 	.short	0x0000


	//----- nvinfo : EIATTR_MAXREG_COUNT
	.align		4
        /*002c*/ 	.byte	0x03, 0x1b
        /*002e*/ 	.short	0x00ff


	//----- nvinfo : EIATTR_MERCURY_ISA_VERSION
	.align		4
        /*0030*/ 	.byte	0x03, 0x5f
        /*0032*/ 	.short	0x0101


	//----- nvinfo : EIATTR_VRC_CTA_INIT_COUNT
	.align		4
        /*0034*/ 	.byte	0x02, 0x4a
	.zero		1
	.zero		1


	//----- nvinfo : EIATTR_EXIT_INSTR_OFFSETS
	.align		4
        /*0038*/ 	.byte	0x04, 0x1c
        /*003a*/ 	.short	(.L_39 - .L_38)


	//   ....[0]....
.L_38:
        /*003c*/ 	.word	0x00000080


	//   ....[1]....
        /*0040*/ 	.word	0x000000e0


	//----- nvinfo : EIATTR_CBANK_PARAM_SIZE
	.align		4
.L_39:
        /*0044*/ 	.byte	0x03, 0x19
        /*0046*/ 	.short	0x0010


	//----- nvinfo : EIATTR_PARAM_CBANK
	.align		4
        /*0048*/ 	.byte	0x04, 0x0a
        /*004a*/ 	.short	(.L_41 - .L_40)
	.align		4
.L_40:
        /*004c*/ 	.word	index@(.nv.constant0._Z22inicializar_histogramaPjm)
        /*0050*/ 	.short	0x0380
        /*0052*/ 	.short	0x0010


	//----- nvinfo : EIATTR_SW_WAR
	.align		4
.L_41:
        /*0054*/ 	.byte	0x04, 0x36
        /*0056*/ 	.short	(.L_43 - .L_42)
.L_42:
        /*0058*/ 	.word	0x00000008
.L_43:


//--------------------- .nv.callgraph             --------------------------
	.section	.nv.callgraph,"",@"SHT_CUDA_CALLGRAPH"
	.align	4
	.sectionentsize	8
	.align		4
        /*0000*/ 	.word	0x00000000
	.align		4
        /*0004*/ 	.word	0xffffffff
	.align		4
        /*0008*/ 	.word	0x00000000
	.align		4
        /*000c*/ 	.word	0xfffffffe
	.align		4
        /*0010*/ 	.word	0x00000000
	.align		4
        /*0014*/ 	.word	0xfffffffd
	.align		4
        /*0018*/ 	.word	0x00000000
	.align		4
        /*001c*/ 	.word	0xfffffffc


//--------------------- .text._Z19calcular_histogramaPjS_mm --------------------------
	.section	.text._Z19calcular_histogramaPjS_mm,"ax",@progbits
	.align	128
        .global         _Z19calcular_histogramaPjS_mm
        .type           _Z19calcular_histogramaPjS_mm,@function
        .size           _Z19calcular_histogramaPjS_mm,(.L_x_4 - _Z19calcular_histogramaPjS_mm)
        .other          _Z19calcular_histogramaPjS_mm,@"STO_CUDA_ENTRY STV_DEFAULT"
_Z19calcular_histogramaPjS_mm:
.text._Z19calcular_histogramaPjS_mm:
[----:B------:R-:W-:Y:S01]  /*0000*/  LDC R1, c[0x0][0x37c] ;  /* 0x0000df00ff017b82 */ /* 0x000fe20000000800 */
[----:B------:R-:W0:Y:S01]  /*0010*/  S2R R0, SR_TID.X ;  /* 0x0000000000007919 */ /* 0x000e220000002100 */
[----:B------:R-:W0:Y:S01]  /*0020*/  LDCU UR4, c[0x0][0x360] ;  /* 0x00006c00ff0477ac */ /* 0x000e220008000800 */
[----:B------:R-:W0:Y:S01]  /*0030*/  S2R R3, SR_CTAID.X ;  /* 0x0000000000037919 */ /* 0x000e220000002500 */
[----:B------:R-:W1:Y:S01]  /*0040*/  LDCU.64 UR6, c[0x0][0x390] ;  /* 0x00007200ff0677ac */ /* 0x000e620008000a00 */
[----:B0-----:R-:W-:-:S05]  /*0050*/  IMAD R0, R3, UR4, R0 ;  /* 0x0000000403007c24 */ /* 0x001fca000f8e0200 */
[----:B-1----:R-:W-:-:S04]  /*0060*/  ISETP.GE.U32.AND P0, PT, R0, UR6, PT ;  /* 0x0000000600007c0c */ /* 0x002fc8000bf06070 */
[----:B------:R-:W-:-:S13]  /*0070*/  ISETP.GE.U32.AND.EX P0, PT, RZ, UR7, PT, P0 ;  /* 0x00000007ff007c0c */ /* 0x000fda000bf06100 */
[----:B------:R-:W-:Y:S05]  /*0080*/  @P0 EXIT ;  /* 0x000000000000094d */ /* 0x000fea0003800000 */
[----:B------:R-:W0:Y:S01]  /*0090*/  LDCU.64 UR6, c[0x0][0x380] ;  /* 0x00007000ff0677ac */ /* 0x000e220008000a00 */
[----:B------:R-:W1:Y:S01]  /*00a0*/  LDCU.64 UR4, c[0x0][0x358] ;  /* 0x00006b00ff0477ac */ /* 0x000e620008000a00 */
[C---:B0-----:R-:W-:Y:S01]  /*00b0*/  LEA R2, P0, R0.reuse, UR6, 0x2 ;  /* 0x0000000600027c11 */ /* 0x041fe2000f8010ff */
[----:B------:R-:W0:Y:S03]  /*00c0*/  LDCU UR6, c[0x0][0x39c] ;  /* 0x00007380ff0677ac */ /* 0x000e260008000800 */
[----:B------:R-:W-:-:S05]  /*00d0*/  LEA.HI.X R3, R0, UR7, RZ, 0x2, P0 ;  /* 0x0000000700037c11 */ /* 0x000fca00080f14ff */
[----:B-1----:R1:W5:Y:S01]  /*00e0*/  LDG.E R0, desc[UR4][R2.64] ;  /* 0x0000000402007981 */ /* 0x002362000c1e1900 */
[----:B0-----:R-:W-:-:S09]  /*00f0*/  UISETP.NE.U32.AND UP0, UPT, UR6, URZ, UPT ;  /* 0x000000ff0600728c */ /* 0x001fd2000bf05070 */
[----:B-1----:R-:W-:Y:S05]  /*0100*/  BRA.U UP0, `(.L_x_0) ;  /* 0x0000000100547547 */ /* 0x002fea000b800000 */
[----:B------:R-:W0:Y:S02]  /*0110*/  LDCU UR6, c[0x0][0x398] ;  /* 0x00007300ff0677ac */ /* 0x000e240008000800 */
[----:B0-----:R-:W0:Y:S01]  /*0120*/  I2F.U32.RP R4, UR6 ;  /* 0x0000000600047d06 */ /* 0x001e220008209000 */
[----:B------:R-:W-:-:S07]  /*0130*/  ISETP.NE.U32.AND P1, PT, RZ, UR6, PT ;  /* 0x00000006ff007c0c */ /* 0x000fce000bf25070 */
[----:B0-----:R-:W0:Y:S02]  /*0140*/  MUFU.RCP R4, R4 ;  /* 0x0000000400047308 */ /* 0x001e240000001000 */
[----:B0-----:R-:W-:-:S06]  /*0150*/  VIADD R2, R4, 0xffffffe ;  /* 0x0ffffffe04027836 */ /* 0x001fcc0000000000 */
[----:B------:R0:W1:Y:S02]  /*0160*/  F2I.FTZ.U32.TRUNC.NTZ R3, R2 ;  /* 0x0000000200037305 */ /* 0x000064000021f000 */
[----:B0-----:R-:W-:Y:S02]  /*0170*/  HFMA2 R2, -RZ, RZ, 0, 0 ;  /* 0x00000000ff027431 */ /* 0x001fe400000001ff */
[----:B-1----:R-:W-:-:S04]  /*0180*/  IMAD.MOV R5, RZ, RZ, -R3 ;  /* 0x000000ffff057224 */ /* 0x002fc800078e0a03 */
[----:B------:R-:W-:-:S04]  /*0190*/  IMAD R5, R5, UR6, RZ ;  /* 0x0000000605057c24 */ /* 0x000fc8000f8e02ff */
[----:B------:R-:W-:-:S06]  /*01a0*/  IMAD.HI.U32 R3, R3, R5, R2 ;  /* 0x0000000503037227 */ /* 0x000fcc00078e0002 */
[----:B-----5:R-:W-:-:S04]  /*01b0*/  IMAD.HI.U32 R3, R3, R0, RZ ;  /* 0x0000000003037227 */ /* 0x020fc800078e00ff */
[----:B------:R-:W-:-:S04]  /*01c0*/  IMAD.MOV R3, RZ, RZ, -R3 ;  /* 0x000000ffff037224 */ /* 0x000fc800078e0a03 */
[----:B------:R-:W-:Y:S02]  /*01d0*/  IMAD R0, R3, UR6, R0 ;  /* 0x0000000603007c24 */ /* 0x000fe4000f8e0200 */
[----:B------:R-:W-:-:S03]  /*01e0*/  IMAD.MOV.U32 R3, RZ, RZ, RZ ;  /* 0x000000ffff037224 */ /* 0x000fc600078e00ff */
[----:B------:R-:W-:-:S13]  /*01f0*/  ISETP.GE.U32.AND P0, PT, R0, UR6, PT ;  /* 0x0000000600007c0c */ /* 0x000fda000bf06070 */
[----:B------:R-:W-:-:S05]  /*0200*/  @P0 VIADD R0, R0, -UR6 ;  /* 0x8000000600000c36 */ /* 0x000fca0008000000 */
[----:B------:R-:W-:-:S13]  /*0210*/  ISETP.GE.U32.AND P0, PT, R0, UR6, PT ;  /* 0x0000000600007c0c */ /* 0x000fda000bf06070 */
[----:B------:R-:W-:Y:S02]  /*0220*/  @P0 IADD3 R0, PT, PT, R0, -UR6, RZ ;  /* 0x8000000600000c10 */ /* 0x000fe4000fffe0ff */
[----:B------:R-:W-:-:S05]  /*0230*/  @!P1 LOP3.LUT R0, RZ, UR6, RZ, 0x33, !PT ;  /* 0x00000006ff009c12 */ /* 0x000fca000f8e33ff */
[----:B------:R-:W-:Y:S01]  /*0240*/  IMAD.MOV.U32 R2, RZ, RZ, R0 ;  /* 0x000000ffff027224 */ /* 0x000fe200078e0000 */
[----:B------:R-:W-:Y:S06]  /*0250*/  BRA `(.L_x_1) ;  /* 0x0000000000087947 */ /* 0x000fec0003800000 */
.L_x_0:
[----:B------:R-:W-:-:S07]  /*0260*/  MOV R4, 0x280 ;  /* 0x0000028000047802 */ /* 0x000fce0000000f00 */
[----:B-----5:R-:W-:Y:S05]  /*0270*/  CALL.REL.NOINC `($__internal_0_$__cuda_sm20_rem_u64) ;  /* 0x0000000000187944 */ /* 0x020fea0003c00000 */
.L_x_1:
[----:B------:R-:W0:Y:S02]  /*0280*/  LDCU.64 UR6, c[0x0][0x388] ;  /* 0x00007100ff0677ac */ /* 0x000e240008000a00 */
[----:B0-----:R-:W-:-:S04]  /*0290*/  LEA R4, P0, R2, UR6, 0x2 ;  /* 0x0000000602047c11 */ /* 0x001fc8000f8010ff */
[----:B------:R-:W-:Y:S02]  /*02a0*/  LEA.HI.X R5, R2, UR7, R3, 0x2, P0 ;  /* 0x0000000702057c11 */ /* 0x000fe400080f1403 */
[----:B------:R-:W-:-:S05]  /*02b0*/  MOV R3, 0x1 ;  /* 0x0000000100037802 */ /* 0x000fca0000000f00 */
[----:B------:R-:W-:Y:S01]  /*02c0*/  REDG.E.ADD.STRONG.GPU desc[UR4][R4.64], R3 ;  /* 0x000000030400798e */ /* 0x000fe2000c12e104 */
[----:B------:R-:W-:Y:S05]  /*02d0*/  EXIT ;  /* 0x000000000000794d */ /* 0x000fea0003800000 */
        .weak           $__internal_0_$__cuda_sm20_rem_u64
        .type           $__internal_0_$__cuda_sm20_rem_u64,@function
        .size           $__internal_0_$__cuda_sm20_rem_u64,(.L_x_4 - $__internal_0_$__cuda_sm20_rem_u64)
$__internal_0_$__cuda_sm20_rem_u64:
[----:B------:R-:W0:Y:S01]  /*02e0*/  LDCU.64 UR6, c[0x0][0x398] ;  /* 0x00007300ff0677ac */ /* 0x000e220008000a00 */
[----:B------:R-:W1:Y:S01]  /*02f0*/  LDC.64 R2, c[0x0][0x398] ;  /* 0x0000e600ff027b82 */ /* 0x000e620000000a00 */
[----:B0-----:R-:W0:Y:S08]  /*0300*/  I2F.U64.RP R5, UR6 ;  /* 0x0000000600057d12 */ /* 0x001e300008309000 */
[----:B0-----:R-:W0:Y:S02]  /*0310*/  MUFU.RCP R5, R5 ;  /* 0x0000000500057308 */ /* 0x001e240000001000 */
[----:B0-----:R-:W-:-:S06]  /*0320*/  VIADD R6, R5, 0x1ffffffe ;  /* 0x1ffffffe05067836 */ /* 0x001fcc0000000000 */
[----:B------:R-:W1:Y:S02]  /*0330*/  F2I.U64.TRUNC R6, R6 ;  /* 0x0000000600067311 */ /* 0x000e64000020d800 */
[----:B-1----:R-:W-:-:S04]  /*0340*/  IMAD.WIDE.U32 R8, R6, R2, RZ ;  /* 0x0000000206087225 */ /* 0x002fc800078e00ff */
[----:B------:R-:W-:Y:S01]  /*0350*/  IMAD R9, R6, R3, R9 ;  /* 0x0000000306097224 */ /* 0x000fe200078e0209 */
[----:B------:R-:W-:-:S03]  /*0360*/  IADD3 R11, P0, PT, RZ, -R8, RZ ;  /* 0x80000008ff0b7210 */ /* 0x000fc60007f1e0ff */
[----:B------:R-:W-:Y:S02]  /*0370*/  IMAD R9, R7, R2, R9 ;  /* 0x0000000207097224 */ /* 0x000fe400078e0209 */
[----:B------:R-:W-:-:S04]  /*0380*/  IMAD.HI.U32 R8, R6, R11, RZ ;  /* 0x0000000b06087227 */ /* 0x000fc800078e00ff */
[----:B------:R-:W-:Y:S01]  /*0390*/  IMAD.X R13, RZ, RZ, ~R9, P0 ;  /* 0x000000ffff0d7224 */ /* 0x000fe200000e0e09 */
[----:B------:R-:W-:-:S03]  /*03a0*/  MOV R9, R6 ;  /* 0x0000000600097202 */ /* 0x000fc60000000f00 */
[-C--:B------:R-:W-:Y:S02]  /*03b0*/  IMAD R15, R7, R13.reuse, RZ ;  /* 0x0000000d070f7224 */ /* 0x080fe400078e02ff */
[----:B------:R-:W-:-:S04]  /*03c0*/  IMAD.WIDE.U32 R8, P0, R6, R13, R8 ;  /* 0x0000000d06087225 */ /* 0x000fc80007800008 */
[----:B------:R-:W-:-:S04]  /*03d0*/  IMAD.HI.U32 R5, R7, R13, RZ ;  /* 0x0000000d07057227 */ /* 0x000fc800078e00ff */
[----:B------:R-:W-:-:S04]  /*03e0*/  IMAD.HI.U32 R8, P1, R7, R11, R8 ;  /* 0x0000000b07087227 */ /* 0x000fc80007820008 */
[----:B------:R-:W-:Y:S01]  /*03f0*/  IMAD.X R5, R5, 0x1, R7, P0 ;  /* 0x0000000105057824 */ /* 0x000fe200000e0607 */
[----:B------:R-:W-:-:S04]  /*0400*/  IADD3 R9, P2, PT, R15, R8, RZ ;  /* 0x000000080f097210 */ /* 0x000fc80007f5e0ff */
[----:B------:R-:W-:Y:S01]  /*0410*/  IADD3.X R5, PT, PT, RZ, RZ, R5, P2, P1 ;  /* 0x000000ffff057210 */ /* 0x000fe200017e2405 */
[----:B------:R-:W-:-:S04]  /*0420*/  IMAD.WIDE.U32 R6, R9, R2, RZ ;  /* 0x0000000209067225 */ /* 0x000fc800078e00ff */
[----:B------:R-:W-:Y:S01]  /*0430*/  IMAD R7, R9, R3, R7 ;  /* 0x0000000309077224 */ /* 0x000fe200078e0207 */
[----:B------:R-:W-:-:S03]  /*0440*/  IADD3 R11, P0, PT, RZ, -R6, RZ ;  /* 0x80000006ff0b7210 */ /* 0x000fc60007f1e0ff */
[----:B------:R-:W-:Y:S02]  /*0450*/  IMAD R7, R5, R2, R7 ;  /* 0x0000000205077224 */ /* 0x000fe400078e0207 */
[----:B------:R-:W-:-:S03]  /*0460*/  IMAD.HI.U32 R8, R9, R11, RZ ;  /* 0x0000000b09087227 */ /* 0x000fc600078e00ff */
[----:B------:R-:W-:Y:S01]  /*0470*/  IADD3.X R6, PT, PT, RZ, ~R7, RZ, P0, !PT ;  /* 0x80000007ff067210 */ /* 0x000fe200007fe4ff */
[----:B------:R-:W-:-:S04]  /*0480*/  HFMA2 R7, -RZ, RZ, 0, 0 ;  /* 0x00000000ff077431 */ /* 0x000fc800000001ff */
[----:B------:R-:W-:-:S04]  /*0490*/  IMAD.WIDE.U32 R8, P0, R9, R6, R8 ;  /* 0x0000000609087225 */ /* 0x000fc80007800008 */
[C---:B------:R-:W-:Y:S02]  /*04a0*/  IMAD R10, R5.reuse, R6, RZ ;  /* 0x00000006050a7224 */ /* 0x040fe400078e02ff */
[----:B------:R-:W-:-:S04]  /*04b0*/  IMAD.HI.U32 R9, P1, R5, R11, R8 ;  /* 0x0000000b05097227 */ /* 0x000fc80007820008 */
[----:B------:R-:W-:Y:S01]  /*04c0*/  IMAD.HI.U32 R8, R5, R6, RZ ;  /* 0x0000000605087227 */ /* 0x000fe200078e00ff */
[----:B------:R-:W-:-:S03]  /*04d0*/  IADD3 R9, P2, PT, R10, R9, RZ ;  /* 0x000000090a097210 */ /* 0x000fc60007f5e0ff */
[----:B------:R-:W-:Y:S02]  /*04e0*/  IMAD.X R5, R8, 0x1, R5, P0 ;  /* 0x0000000108057824 */ /* 0x000fe400000e0605 */
[----:B------:R-:W-:-:S03]  /*04f0*/  IMAD.HI.U32 R6, R9, R0, RZ ;  /* 0x0000000009067227 */ /* 0x000fc600078e00ff */
[----:B------:R-:W-:Y:S01]  /*0500*/  IADD3.X R5, PT, PT, RZ, RZ, R5, P2, P1 ;  /* 0x000000ffff057210 */ /* 0x000fe200017e2405 */
[----:B------:R-:W-:-:S04]  /*0510*/  IMAD.WIDE.U32 R6, RZ, R9, R6 ;  /* 0x00000009ff067225 */ /* 0x000fc800078e0006 */
[----:B------:R-:W-:-:S05]  /*0520*/  IMAD.HI.U32 R5, P0, R5, R0, R6 ;  /* 0x0000000005057227 */ /* 0x000fca0007800006 */
[----:B------:R-:W-:Y:S01]  /*0530*/  IADD3 R9, P1, PT, RZ, R5, RZ ;  /* 0x00000005ff097210 */ /* 0x000fe20007f3e0ff */
[----:B------:R-:W-:-:S04]  /*0540*/  IMAD.X R5, RZ, RZ, RZ, P0 ;  /* 0x000000ffff057224 */ /* 0x000fc800000e06ff */
[----:B------:R-:W-:Y:S01]  /*0550*/  IMAD.WIDE.U32 R6, R9, R2, RZ ;  /* 0x0000000209067225 */ /* 0x000fe200078e00ff */
[----:B------:R-:W-:-:S03]  /*0560*/  IADD3.X R5, PT, PT, RZ, R5, RZ, P1, !PT ;  /* 0x00000005ff057210 */ /* 0x000fc60000ffe4ff */
[----:B------:R-:W-:Y:S01]  /*0570*/  IMAD R9, R9, R3, R7 ;  /* 0x0000000309097224 */ /* 0x000fe200078e0207 */
[----:B------:R-:W-:-:S03]  /*0580*/  IADD3 R11, P1, PT, -R6, R0, RZ ;  /* 0x00000000060b7210 */ /* 0x000fc60007f3e1ff */
[-C--:B------:R-:W-:Y:S01]  /*0590*/  IMAD R5, R5, R2.reuse, R9 ;  /* 0x0000000205057224 */ /* 0x080fe200078e0209 */
[----:B------:R-:W-:-:S03]  /*05a0*/  ISETP.GE.U32.AND P0, PT, R11, R2, PT ;  /* 0x000000020b00720c */ /* 0x000fc60003f06070 */
[----:B------:R-:W-:Y:S01]  /*05b0*/  IMAD.X R0, RZ, RZ, ~R5, P1 ;  /* 0x000000ffff007224 */ /* 0x000fe200008e0e05 */
[----:B------:R-:W-:-:S04]  /*05c0*/  IADD3 R7, P1, PT, R11, -R2, RZ ;  /* 0x800000020b077210 */ /* 0x000fc80007f3e0ff */
[CC--:B------:R-:W-:Y:S02]  /*05d0*/  ISETP.GE.U32.AND.EX P0, PT, R0.reuse, R3.reuse, PT, P0 ;  /* 0x000000030000720c */ /* 0x0c0fe40003f06100 */
[----:B------:R-:W-:Y:S02]  /*05e0*/  IADD3.X R6, PT, PT, R0, ~R3, RZ, P1, !PT ;  /* 0x8000000300067210 */ /* 0x000fe40000ffe4ff */
[----:B------:R-:W-:Y:S02]  /*05f0*/  SEL R7, R7, R11, P0 ;  /* 0x0000000b07077207 */ /* 0x000fe40000000000 */
[----:B------:R-:W-:Y:S02]  /*0600*/  SEL R6, R6, R0, P0 ;  /* 0x0000000006067207 */ /* 0x000fe40000000000 */
[CC--:B------:R-:W-:Y:S02]  /*0610*/  IADD3 R0, P2, PT, R7.reuse, -R2.reuse, RZ ;  /* 0x8000000207007210 */ /* 0x0c0fe40007f5e0ff */
[----:B------:R-:W-:-:S02]  /*0620*/  ISETP.GE.U32.AND P0, PT, R7, R2, PT ;  /* 0x000000020700720c */ /* 0x000fc40003f06070 */
[----:B------:R-:W-:Y:S01]  /*0630*/  ISETP.NE.U32.AND P1, PT, R2, RZ, PT ;  /* 0x000000ff0200720c */ /* 0x000fe20003f25070 */
[C---:B------:R-:W-:Y:S01]  /*0640*/  IMAD.X R5, R6.reuse, 0x1, ~R3, P2 ;  /* 0x0000000106057824 */ /* 0x040fe200010e0e03 */
[----:B------:R-:W-:Y:S02]  /*0650*/  ISETP.GE.U32.AND.EX P0, PT, R6, R3, PT, P0 ;  /* 0x000000030600720c */ /* 0x000fe40003f06100 */
[----:B------:R-:W-:Y:S02]  /*0660*/  ISETP.NE.AND.EX P1, PT, R3, RZ, PT, P1 ;  /* 0x000000ff0300720c */ /* 0x000fe40003f25310 */
[----:B------:R-:W-:Y:S02]  /*0670*/  SEL R3, R5, R6, P0 ;  /* 0x0000000605037207 */ /* 0x000fe40000000000 */
[----:B------:R-:W-:Y:S02]  /*0680*/  MOV R5, 0x0 ;  /* 0x0000000000057802 */ /* 0x000fe40000000f00 */
[----:B------:R-:W-:-:S02]  /*0690*/  SEL R2, R0, R7, P0 ;  /* 0x0000000700027207 */ /* 0x000fc40000000000 */
[----:B------:R-:W-:Y:S02]  /*06a0*/  SEL R3, R3, 0xffffffff, P1 ;  /* 0xffffffff03037807 */ /* 0x000fe40000800000 */
[----:B------:R-:W-:Y:S01]  /*06b0*/  SEL R2, R2, 0xffffffff, P1 ;  /* 0xffffffff02027807 */ /* 0x000fe20000800000 */
[----:B------:R-:W-:Y:S06]  /*06c0*/  RET.REL.NODEC R4 `(_Z19calcular_histogramaPjS_mm) ;  /* 0xfffffff8044c7950 */ /* 0x000fec0003c3ffff */
.L_x_2:
[----:B------:R-:W-:-:S00]  /*06d0*/  BRA `(.L_x_2) ;  /* 0xfffffffc00fc7947 */ /* 0x000fc0000383ffff */
[----:B------:R-:W-:-:S00]  /*06e0*/  NOP ;  /* 0x0000000000007918 */ /* 0x000fc00000000000 */
        /* <DEDUP_REMOVED lines=9> */
.L_x_4:


//--------------------- .text._Z22inicializar_histogramaPjm --------------------------
	.section	.text._Z22inicializar_histogramaPjm,"ax",@progbits
	.align	128
        .global         _Z22inicializar_histogramaPjm
        .type           _Z22inicializar_histogramaPjm,@function
        .size           _Z22inicializar_histogramaPjm,(.L_x_6 - _Z22inicializar_histogramaPjm)
        .other          _Z22inicializar_histogramaPjm,@"STO_CUDA_ENTRY STV_DEFAULT"
_Z22inicializar_histogramaPjm:
.text._Z22inicializar_histogramaPjm:
        /* <DEDUP_REMOVED lines=11> */
[----:B0-----:R-:W-:-:S04]  /*00b0*/  LEA R2, P0, R0, UR6, 0x2 ;  /* 0x0000000600027c11 */ /* 0x001fc8000f8010ff */
[----:B------:R-:W-:-:S05]  /*00c0*/  LEA.HI.X R3, R0, UR7, RZ, 0x2, P0 ;  /* 0x0000000700037c11 */ /* 0x000fca00080f14ff */
[----:B-1----:R-:W-:Y:S01]  /*00d0*/  STG.E desc[UR4][R2.64], RZ ;  /* 0x000000ff02007986 */ /* 0x002fe2000c101904 */
[----:B------:R-:W-:Y:S05]  /*00e0*/  EXIT ;  /* 0x000000000000794d */ /* 0x000fea0003800000 */
.L_x_3:
        /* <DEDUP_REMOVED lines=9> */
.L_x_6:


//--------------------- .nv.shared.reserved.0     --------------------------
	.section	.nv.shared.reserved.0,"aw",@nobits
	.weak		__nv_reservedSMEM_offset_0_alias
	.size		__nv_reservedSMEM_offset_0_alias, 0, 64
	.other		__nv_reservedSMEM_offset_0_alias,@"STO_CUDA_RESERVED_SHARED STV_DEFAULT"
__nv_reservedSMEM_offset_0_alias:
	.zero		0
	.zero		64


//--------------------- .nv.constant0._Z19calcular_histogramaPjS_mm --------------------------
	.section	.nv.constant0._Z19calcular_histogramaPjS_mm,"a",@progbits
	.sectionflags	@""
	.align	4
.nv.constant0._Z19calcular_histogramaPjS_mm:
	.zero		928


//--------------------- .nv.constant0._Z22inicializar_histogramaPjm --------------------------
	.section	.nv.constant0._Z22inicializar_histogramaPjm,"a",@progbits
	.sectionflags	@""
	.align	4
.nv.constant0._Z22inicializar_histogramaPjm:
	.zero		912


//--------------------- SYMBOLS --------------------------

	.type		.nv.reservedSmem.offset0,@object
	.size		.nv.reservedSmem.offset0,0x4
